//
// Generated by NVIDIA NVVM Compiler
//
// Compiler Build ID: CL-36424714
// Cuda compilation tools, release 13.0, V13.0.88
// Based on NVVM 20.0.0
//

.version 9.0
.target sm_100
.address_size 64

	// .globl	_Z8hadamardPfS_S_ii

.visible .entry _Z8hadamardPfS_S_ii(
	.param .u64 .ptr .align 1 _Z8hadamardPfS_S_ii_param_0,
	.param .u64 .ptr .align 1 _Z8hadamardPfS_S_ii_param_1,
	.param .u64 .ptr .align 1 _Z8hadamardPfS_S_ii_param_2,
	.param .u32 _Z8hadamardPfS_S_ii_param_3,
	.param .u32 _Z8hadamardPfS_S_ii_param_4
)
{
	.reg .pred 	%p<2>;
	.reg .b32 	%r<13>;
	.reg .b32 	%f<4>;
	.reg .b64 	%rd<11>;

	ld.param.u64 	%rd1, [_Z8hadamardPfS_S_ii_param_0];
	ld.param.u64 	%rd2, [_Z8hadamardPfS_S_ii_param_1];
	ld.param.u64 	%rd3, [_Z8hadamardPfS_S_ii_param_2];
	ld.param.u32 	%r2, [_Z8hadamardPfS_S_ii_param_3];
	ld.param.u32 	%r3, [_Z8hadamardPfS_S_ii_param_4];
	mov.u32 	%r4, %ctaid.x;
	mov.u32 	%r5, %ntid.x;
	mov.u32 	%r6, %tid.x;
	mad.lo.s32 	%r7, %r4, %r5, %r6;
	mov.u32 	%r8, %ctaid.y;
	mov.u32 	%r9, %ntid.y;
	mov.u32 	%r10, %tid.y;
	mad.lo.s32 	%r11, %r8, %r9, %r10;
	mad.lo.s32 	%r1, %r3, %r11, %r7;
	mul.lo.s32 	%r12, %r3, %r2;
	setp.ge.s32 	%p1, %r1, %r12;
	@%p1 bra 	$L__BB0_2;
	cvta.to.global.u64 	%rd4, %rd1;
	cvta.to.global.u64 	%rd5, %rd2;
	cvta.to.global.u64 	%rd6, %rd3;
	mul.wide.s32 	%rd7, %r1, 4;
	add.s64 	%rd8, %rd4, %rd7;
	ld.global.f32 	%f1, [%rd8];
	add.s64 	%rd9, %rd5, %rd7;
	ld.global.f32 	%f2, [%rd9];
	mul.f32 	%f3, %f1, %f2;
	add.s64 	%rd10, %rd6, %rd7;
	st.global.f32 	[%rd10], %f3;
$L__BB0_2:
	ret;

}


// ===== COMPILED SASS (sm_100) =====

	.target	sm_100

	.elftype	@"ET_EXEC"


//--------------------- .note.nv.tkinfo           --------------------------
	.section	.note.nv.tkinfo,"",@"SHT_NOTE"
	.sectionflags	@"SHF_NOTE_NV_TKINFO"
	.tkinfo
        /*0018*/ 	.word	0x00000002
        /*0030*/ 	.string	""
        /*0030*/ 	.string	"ptxas"
        /*0030*/ 	.string	"Cuda compilation tools, release 13.0, V13.0.88"
        /*0030*/ 	.string	"Build cuda_13.0.r13.0/compiler.36424714_0"
        /*0030*/ 	.string	"-arch sm_100 -m 64 "



//--------------------- .note.nv.cuinfo           --------------------------
	.section	.note.nv.cuinfo,"",@"SHT_NOTE"
	.sectionflags	@"SHF_NOTE_NV_CUINFO"
        /*0018*/ 	.short	0x0002
        /*001a*/ 	.short	0x0064
        /*001c*/ 	.short	0x0082
	.zero		2


//--------------------- .nv.info                  --------------------------
	.section	.nv.info,"",@"SHT_CUDA_INFO"
	.align	4


	//----- nvinfo : EIATTR_REGCOUNT
	.align		4
        /*0000*/ 	.byte	0x04, 0x2f
        /*0002*/ 	.short	(.L_1 - .L_0)
	.align		4
.L_0:
        /*0004*/ 	.word	index@(_Z8hadamardPfS_S_ii)
        /*0008*/ 	.word	0x0000000c


	//----- nvinfo : EIATTR_FRAME_SIZE
	.align		4
.L_1:
        /*000c*/ 	.byte	0x04, 0x11
        /*000e*/ 	.short	(.L_3 - .L_2)
	.align		4
.L_2:
        /*0010*/ 	.word	index@(_Z8hadamardPfS_S_ii)
        /*0014*/ 	.word	0x00000000


	//----- nvinfo : EIATTR_MIN_STACK_SIZE
	.align		4
.L_3:
        /*0018*/ 	.byte	0x04, 0x12
        /*001a*/ 	.short	(.L_5 - .L_4)
	.align		4
.L_4:
        /*001c*/ 	.word	index@(_Z8hadamardPfS_S_ii)
        /*0020*/ 	.word	0x00000000
.L_5:


//--------------------- .nv.compat                --------------------------
	.section	.nv.compat,"",@"SHT_CUDA_COMPAT_INFO"
	.align	4
        /*0000*/ 	.byte	0x02, 0x09, 0x00, 0x00, 0x02, 0x02, 0x01, 0x00, 0x02, 0x05, 0x05, 0x00, 0x03, 0x07, 0x01, 0x01
        /*0010*/ 	.byte	0x02, 0x03, 0x00, 0x00, 0x02, 0x06, 0x01, 0x00, 0x04, 0x0b, 0x08, 0x00, 0x09, 0x00, 0x00, 0x00
        /*0020*/ 	.byte	0x00, 0x00, 0x00, 0x00


//--------------------- .nv.info._Z8hadamardPfS_S_ii --------------------------
	.section	.nv.info._Z8hadamardPfS_S_ii,"",@"SHT_CUDA_INFO"
	.sectionflags	@""
	.align	4


	//----- nvinfo : EIATTR_CUDA_API_VERSION
	.align		4
        /*0000*/ 	.byte	0x04, 0x37
        /*0002*/ 	.short	(.L_7 - .L_6)
.L_6:
        /*0004*/ 	.word	0x00000082


	//----- nvinfo : EIATTR_KPARAM_INFO
	.align		4
.L_7:
        /*0008*/ 	.byte	0x04, 0x17
        /*000a*/ 	.short	(.L_9 - .L_8)
.L_8:
        /*000c*/ 	.word	0x00000000
        /*0010*/ 	.short	0x0004
        /*0012*/ 	.short	0x001c
        /*0014*/ 	.byte	0x00, 0xf0, 0x11, 0x00


	//----- nvinfo : EIATTR_KPARAM_INFO
	.align		4
.L_9:
        /*0018*/ 	.byte	0x04, 0x17
        /*001a*/ 	.short	(.L_11 - .L_10)
.L_10:
        /*001c*/ 	.word	0x00000000
        /*0020*/ 	.short	0x0003
        /*0022*/ 	.short	0x0018
        /*0024*/ 	.byte	0x00, 0xf0, 0x11, 0x00


	//----- nvinfo : EIATTR_KPARAM_INFO
	.align		4
.L_11:
        /*0028*/ 	.byte	0x04, 0x17
        /*002a*/ 	.short	(.L_13 - .L_12)
.L_12:
        /*002c*/ 	.word	0x00000000
        /*0030*/ 	.short	0x0002
        /*0032*/ 	.short	0x0010
        /*0034*/ 	.byte	0x00, 0xf5, 0x21, 0x00


	//----- nvinfo : EIATTR_KPARAM_INFO
	.align		4
.L_13:
        /*0038*/ 	.byte	0x04, 0x17
        /*003a*/ 	.short	(.L_15 - .L_14)
.L_14:
        /*003c*/ 	.word	0x00000000
        /*0040*/ 	.short	0x0001
        /*0042*/ 	.short	0x0008
        /*0044*/ 	.byte	0x00, 0xf5, 0x21, 0x00


	//----- nvinfo : EIATTR_KPARAM_INFO
	.align		4
.L_15:
        /*0048*/ 	.byte	0x04, 0x17
        /*004a*/ 	.short	(.L_17 - .L_16)
.L_16:
        /*004c*/ 	.word	0x00000000
        /*0050*/ 	.short	0x0000
        /*0052*/ 	.short	0x0000
        /*0054*/ 	.byte	0x00, 0xf5, 0x21, 0x00


	//----- nvinfo : EIATTR_SPARSE_MMA_MASK
	.align		4
.L_17:
        /*0058*/ 	.byte	0x03, 0x50
        /*005a*/ 	.short	0x0000


	//----- nvinfo : EIATTR_MAXREG_COUNT
	.align		4
        /*005c*/ 	.byte	0x03, 0x1b
        /*005e*/ 	.short	0x00ff


	//----- nvinfo : EIATTR_MERCURY_ISA_VERSION
	.align		4
        /*0060*/ 	.byte	0x03, 0x5f
        /*0062*/ 	.short	0x0101


	//----- nvinfo : EIATTR_VRC_CTA_INIT_COUNT
	.align		4
        /*0064*/ 	.byte	0x02, 0x4a
	.zero		1
	.zero		1


	//----- nvinfo : EIATTR_EXIT_INSTR_OFFSETS
	.align		4
        /*0068*/ 	.byte	0x04, 0x1c
        /*006a*/ 	.short	(.L_19 - .L_18)


	//   ....[0]....
.L_18:
        /*006c*/ 	.word	0x000000d0


	//   ....[1]....
        /*0070*/ 	.word	0x00000190


	//----- nvinfo : EIATTR_CBANK_PARAM_SIZE
	.align		4
.L_19:
        /*0074*/ 	.byte	0x03, 0x19
        /*0076*/ 	.short	0x0020


	//----- nvinfo : EIATTR_PARAM_CBANK
	.align		4
        /*0078*/ 	.byte	0x04, 0x0a
        /*007a*/ 	.short	(.L_21 - .L_20)
	.align		4
.L_20:
        /*007c*/ 	.word	index@(.nv.constant0._Z8hadamardPfS_S_ii)
        /*0080*/ 	.short	0x0380
        /*0082*/ 	.short	0x0020


	//----- nvinfo : EIATTR_SW_WAR
	.align		4
.L_21:
        /*0084*/ 	.byte	0x04, 0x36
        /*0086*/ 	.short	(.L_23 - .L_22)
.L_22:
        /*0088*/ 	.word	0x00000008
.L_23:


//--------------------- .nv.callgraph             --------------------------
	.section	.nv.callgraph,"",@"SHT_CUDA_CALLGRAPH"
	.align	4
	.sectionentsize	8
	.align		4
        /*0000*/ 	.word	0x00000000
	.align		4
        /*0004*/ 	.word	0xffffffff
	.align		4
        /*0008*/ 	.word	0x00000000
	.align		4
        /*000c*/ 	.word	0xfffffffe
	.align		4
        /*0010*/ 	.word	0x00000000
	.align		4
        /*0014*/ 	.word	0xfffffffd
	.align		4
        /*0018*/ 	.word	0x00000000
	.align		4
        /*001c*/ 	.word	0xfffffffc


//--------------------- .text._Z8hadamardPfS_S_ii --------------------------
	.section	.text._Z8hadamardPfS_S_ii,"ax",@progbits
	.align	128
        .global         _Z8hadamardPfS_S_ii
        .type           _Z8hadamardPfS_S_ii,@function
        .size           _Z8hadamardPfS_S_ii,(.L_x_1 - _Z8hadamardPfS_S_ii)
        .other          _Z8hadamardPfS_S_ii,@"STO_CUDA_ENTRY STV_DEFAULT"
_Z8hadamardPfS_S_ii:
.text._Z8hadamardPfS_S_ii:
[----:B------:R-:W-:Y:S01]  /*0000*/  LDC R1, c[0x0][0x37c] ;  /* 0x0000df00ff017b82 */ /* 0x000fe20000000800 */
[----:B------:R-:W0:Y:S07]  /*0010*/  S2R R3, SR_TID.X ;  /* 0x0000000000037919 */ /* 0x000e2e0000002100 */
[----:B------:R-:W0:Y:S01]  /*0020*/  S2UR UR6, SR_CTAID.X ;  /* 0x00000000000679c3 */ /* 0x000e220000002500 */
[----:B------:R-:W1:Y:S01]  /*0030*/  LDCU.64 UR4, c[0x0][0x398] ;  /* 0x00007300ff0477ac */ /* 0x000e620008000a00 */
[----:B------:R-:W2:Y:S06]  /*0040*/  S2R R5, SR_TID.Y ;  /* 0x0000000000057919 */ /* 0x000eac0000002200 */
[----:B------:R-:W0:Y:S08]  /*0050*/  LDC R0, c[0x0][0x360] ;  /* 0x0000d800ff007b82 */ /* 0x000e300000000800 */
[----:B------:R-:W2:Y:S01]  /*0060*/  S2UR UR7, SR_CTAID.Y ;  /* 0x00000000000779c3 */ /* 0x000ea20000002600 */
[----:B-1----:R-:W-:-:S07]  /*0070*/  UIMAD UR4, UR5, UR4, URZ ;  /* 0x00000004050472a4 */ /* 0x002fce000f8e02ff */
[----:B------:R-:W2:Y:S01]  /*0080*/  LDC R2, c[0x0][0x364] ;  /* 0x0000d900ff027b82 */ /* 0x000ea20000000800 */
[----:B0-----:R-:W-:Y:S02]  /*0090*/  IMAD R0, R0, UR6, R3 ;  /* 0x0000000600007c24 */ /* 0x001fe4000f8e0203 */
[----:B--2---:R-:W-:-:S04]  /*00a0*/  IMAD R3, R2, UR7, R5 ;  /* 0x0000000702037c24 */ /* 0x004fc8000f8e0205 */
[----:B------:R-:W-:-:S05]  /*00b0*/  IMAD R9, R3, UR5, R0 ;  /* 0x0000000503097c24 */ /* 0x000fca000f8e0200 */
[----:B------:R-:W-:-:S13]  /*00c0*/  ISETP.GE.AND P0, PT, R9, UR4, PT ;  /* 0x0000000409007c0c */ /* 0x000fda000bf06270 */
[----:B------:R-:W-:Y:S05]  /*00d0*/  @P0 EXIT ;  /* 0x000000000000094d */ /* 0x000fea0003800000 */
[----:B------:R-:W0:Y:S01]  /*00e0*/  LDC.64 R2, c[0x0][0x380] ;  /* 0x0000e000ff027b82 */ /* 0x000e220000000a00 */
[----:B------:R-:W1:Y:S07]  /*00f0*/  LDCU.64 UR4, c[0x0][0x358] ;  /* 0x00006b00ff0477ac */ /* 0x000e6e0008000a00 */
[----:B------:R-:W2:Y:S08]  /*0100*/  LDC.64 R4, c[0x0][0x388] ;  /* 0x0000e200ff047b82 */ /* 0x000eb00000000a00 */
[----:B------:R-:W3:Y:S01]  /*0110*/  LDC.64 R6, c[0x0][0x390] ;  /* 0x0000e400ff067b82 */ /* 0x000ee20000000a00 */
[----:B0-----:R-:W-:-:S06]  /*0120*/  IMAD.WIDE R2, R9, 0x4, R2 ;  /* 0x0000000409027825 */ /* 0x001fcc00078e0202 */
[----:B-1----:R-:W4:Y:S01]  /*0130*/  LDG.E R2, desc[UR4][R2.64] ;  /* 0x0000000402027981 */ /* 0x002f22000c1e1900 */
[----:B--2---:R-:W-:-:S06]  /*0140*/  IMAD.WIDE R4, R9, 0x4, R4 ;  /* 0x0000000409047825 */ /* 0x004fcc00078e0204 */
[----:B------:R-:W4:Y:S01]  /*0150*/  LDG.E R5, desc[UR4][R4.64] ;  /* 0x0000000404057981 */ /* 0x000f22000c1e1900 */
[----:B---3--:R-:W-:-:S04]  /*0160*/  IMAD.WIDE R6, R9, 0x4, R6 ;  /* 0x0000000409067825 */ /* 0x008fc800078e0206 */
[----:B----4-:R-:W-:-:S05]  /*0170*/  FMUL R9, R2, R5 ;  /* 0x0000000502097220 */ /* 0x010fca0000400000 */
[----:B------:R-:W-:Y:S01]  /*0180*/  STG.E desc[UR4][R6.64], R9 ;  /* 0x0000000906007986 */ /* 0x000fe2000c101904 */
[----:B------:R-:W-:Y:S05]  /*0190*/  EXIT ;  /* 0x000000000000794d */ /* 0x000fea0003800000 */
.L_x_0:
[----:B------:R-:W-:-:S00]  /*01a0*/  BRA `(.L_x_0) ;  /* 0xfffffffc00fc7947 */ /* 0x000fc0000383ffff */
[----:B------:R-:W-:-:S00]  /*01b0*/  NOP ;  /* 0x0000000000007918 */ /* 0x000fc00000000000 */
        /* <DEDUP_REMOVED lines=12> */
.L_x_1:


//--------------------- .nv.shared.reserved.0     --------------------------
	.section	.nv.shared.reserved.0,"aw",@nobits
	.weak		__nv_reservedSMEM_offset_0_alias
	.size		__nv_reservedSMEM_offset_0_alias, 0, 64
	.other		__nv_reservedSMEM_offset_0_alias,@"STO_CUDA_RESERVED_SHARED STV_DEFAULT"
__nv_reservedSMEM_offset_0_alias:
	.zero		0
	.zero		64


//--------------------- .nv.constant0._Z8hadamardPfS_S_ii --------------------------
	.section	.nv.constant0._Z8hadamardPfS_S_ii,"a",@progbits
	.sectionflags	@""
	.align	4
.nv.constant0._Z8hadamardPfS_S_ii:
	.zero		928


//--------------------- SYMBOLS --------------------------

	.type		.nv.reservedSmem.offset0,@object
	.size		.nv.reservedSmem.offset0,0x4
